	.headerflags	@"EF_CUDA_TEXMODE_UNIFIED EF_CUDA_64BIT_ADDRESS EF_CUDA_ACCELERATORS EF_CUDA_SM90 EF_CUDA_VIRTUAL_SM(EF_CUDA_SM90)"
	.elftype	@"ET_EXEC"


//--------------------- .nv.info                  --------------------------
	.section	.nv.info,"",@"SHT_CUDA_INFO"
	.align	4


	//----- nvinfo : EIATTR_REGCOUNT
	.align		4
        /*0000*/ 	.byte	0x04, 0x2f
        /*0002*/ 	.short	(.L_1 - .L_0)
	.align		4
.L_0:
        /*0004*/ 	.word	index@(triton_per_fused_div_mse_loss_31)
        /*0008*/ 	.word	0x0000000d


	//----- nvinfo : EIATTR_MIN_STACK_SIZE
	.align		4
.L_1:
        /*000c*/ 	.byte	0x04, 0x12
        /*000e*/ 	.short	(.L_3 - .L_2)
	.align		4
.L_2:
        /*0010*/ 	.word	index@(triton_per_fused_div_mse_loss_31)
        /*0014*/ 	.word	0x00000000


	//----- nvinfo : EIATTR_FRAME_SIZE
	.align		4
.L_3:
        /*0018*/ 	.byte	0x04, 0x11
        /*001a*/ 	.short	(.L_5 - .L_4)
	.align		4
.L_4:
        /*001c*/ 	.word	index@(triton_per_fused_div_mse_loss_31)
        /*0020*/ 	.word	0x00000000


	//----- nvinfo : EIATTR_MIN_STACK_SIZE
	.align		4
.L_5:
        /*0024*/ 	.byte	0x04, 0x12
        /*0026*/ 	.short	(.L_7 - .L_6)
	.align		4
.L_6:
        /*0028*/ 	.word	index@(triton_per_fused_div_mse_loss_31)
        /*002c*/ 	.word	0x00000000
.L_7:


//--------------------- .nv.info.triton_per_fused_div_mse_loss_31 --------------------------
	.section	.nv.info.triton_per_fused_div_mse_loss_31,"",@"SHT_CUDA_INFO"
	.sectionflags	@""
	.align	4


	//----- nvinfo : EIATTR_CUDA_API_VERSION
	.align		4
        /*0000*/ 	.byte	0x04, 0x37
        /*0002*/ 	.short	(.L_9 - .L_8)
.L_8:
        /*0004*/ 	.word	0x0000007c


	//----- nvinfo : EIATTR_KPARAM_INFO
	.align		4
.L_9:
        /*0008*/ 	.byte	0x04, 0x17
        /*000a*/ 	.short	(.L_11 - .L_10)
.L_10:
        /*000c*/ 	.word	0x00000000
        /*0010*/ 	.short	0x0002
        /*0012*/ 	.short	0x0010
        /*0014*/ 	.byte	0x00, 0xf0, 0x11, 0x00


	//----- nvinfo : EIATTR_KPARAM_INFO
	.align		4
.L_11:
        /*0018*/ 	.byte	0x04, 0x17
        /*001a*/ 	.short	(.L_13 - .L_12)
.L_12:
        /*001c*/ 	.word	0x00000000
        /*0020*/ 	.short	0x0001
        /*0022*/ 	.short	0x0008
        /*0024*/ 	.byte	0x00, 0xf4, 0x21, 0x00


	//----- nvinfo : EIATTR_KPARAM_INFO
	.align		4
.L_13:
        /*0028*/ 	.byte	0x04, 0x17
        /*002a*/ 	.short	(.L_15 - .L_14)
.L_14:
        /*002c*/ 	.word	0x00000000
        /*0030*/ 	.short	0x0000
        /*0032*/ 	.short	0x0000
        /*0034*/ 	.byte	0x00, 0xf4, 0x21, 0x00


	//----- nvinfo : EIATTR_SPARSE_MMA_MASK
	.align		4
.L_15:
        /*0038*/ 	.byte	0x03, 0x50
        /*003a*/ 	.short	0x0000


	//----- nvinfo : EIATTR_MAXREG_COUNT
	.align		4
        /*003c*/ 	.byte	0x03, 0x1b
        /*003e*/ 	.short	0x00ff


	//----- nvinfo : EIATTR_COOP_GROUP_MASK_REGIDS
	.align		4
        /*0040*/ 	.byte	0x04, 0x29
        /*0042*/ 	.short	(.L_17 - .L_16)


	//   ....[0]....
.L_16:
        /*0044*/ 	.word	0xffffffff


	//   ....[1]....
        /*0048*/ 	.word	0xffffffff


	//   ....[2]....
        /*004c*/ 	.word	0xffffffff


	//   ....[3]....
        /*0050*/ 	.word	0xffffffff


	//   ....[4]....
        /*0054*/ 	.word	0xffffffff


	//   ....[5]....
        /*0058*/ 	.word	0xffffffff


	//   ....[6]....
        /*005c*/ 	.word	0xffffffff


	//----- nvinfo : EIATTR_COOP_GROUP_INSTR_OFFSETS
	.align		4
.L_17:
        /*0060*/ 	.byte	0x04, 0x28
        /*0062*/ 	.short	(.L_19 - .L_18)


	//   ....[0]....
.L_18:
        /*0064*/ 	.word	0x00000120


	//   ....[1]....
        /*0068*/ 	.word	0x00000140


	//   ....[2]....
        /*006c*/ 	.word	0x00000160


	//   ....[3]....
        /*0070*/ 	.word	0x00000180


	//   ....[4]....
        /*0074*/ 	.word	0x000001a0


	//   ....[5]....
        /*0078*/ 	.word	0x00000210


	//   ....[6]....
        /*007c*/ 	.word	0x00000230


	//----- nvinfo : EIATTR_EXIT_INSTR_OFFSETS
	.align		4
.L_19:
        /*0080*/ 	.byte	0x04, 0x1c
        /*0082*/ 	.short	(.L_21 - .L_20)


	//   ....[0]....
.L_20:
        /*0084*/ 	.word	0x00000290


	//   ....[1]....
        /*0088*/ 	.word	0x000002d0


	//----- nvinfo : EIATTR_REQNTID
	.align		4
.L_21:
        /*008c*/ 	.byte	0x04, 0x10
        /*008e*/ 	.short	(.L_23 - .L_22)
.L_22:
        /*0090*/ 	.word	0x00000080
        /*0094*/ 	.word	0x00000001
        /*0098*/ 	.word	0x00000001


	//----- nvinfo : EIATTR_CBANK_PARAM_SIZE
	.align		4
.L_23:
        /*009c*/ 	.byte	0x03, 0x19
        /*009e*/ 	.short	0x0014


	//----- nvinfo : EIATTR_PARAM_CBANK
	.align		4
        /*00a0*/ 	.byte	0x04, 0x0a
        /*00a2*/ 	.short	(.L_25 - .L_24)
	.align		4
.L_24:
        /*00a4*/ 	.word	index@(.nv.constant0.triton_per_fused_div_mse_loss_31)
        /*00a8*/ 	.short	0x0210
        /*00aa*/ 	.short	0x0014


	//----- nvinfo : EIATTR_SW_WAR
	.align		4
.L_25:
        /*00ac*/ 	.byte	0x04, 0x36
        /*00ae*/ 	.short	(.L_27 - .L_26)
.L_26:
        /*00b0*/ 	.word	0x00000008
.L_27:


//--------------------- .nv.callgraph             --------------------------
	.section	.nv.callgraph,"",@"SHT_CUDA_CALLGRAPH"
	.align	4
	.sectionentsize	8
	.align		4
        /*0000*/ 	.word	0x00000000
	.align		4
        /*0004*/ 	.word	0xffffffff
	.align		4
        /*0008*/ 	.word	0x00000000
	.align		4
        /*000c*/ 	.word	0xfffffffe
	.align		4
        /*0010*/ 	.word	0x00000000
	.align		4
        /*0014*/ 	.word	0xfffffffd
	.align		4
        /*0018*/ 	.word	0x00000000
	.align		4
        /*001c*/ 	.word	0xfffffffc


//--------------------- .text.triton_per_fused_div_mse_loss_31 --------------------------
	.section	.text.triton_per_fused_div_mse_loss_31,"ax",@progbits
	.sectionflags	@"SHF_BARRIERS=1"
	.align	128
        .global         triton_per_fused_div_mse_loss_31
        .type           triton_per_fused_div_mse_loss_31,@function
        .size           triton_per_fused_div_mse_loss_31,(.L_x_1 - triton_per_fused_div_mse_loss_31)
        .other          triton_per_fused_div_mse_loss_31,@"STO_CUDA_ENTRY STV_DEFAULT"
triton_per_fused_div_mse_loss_31:
.text.triton_per_fused_div_mse_loss_31:
[----:B------:R-:W0:Y:S02]  /*0000*/  LDC R1, c[0x0][0x28] ;  /* 0x00000a00ff017b82 */ /* 0x000e240000000800 */
[----:B------:R-:W1:Y:S01]  /*0010*/  S2R R10, SR_TID.X ;  /* 0x00000000000a7919 */ /* 0x000e620000002100 */
[----:B------:R-:W2:Y:S01]  /*0020*/  LDC.64 R2, c[0x0][0x210] ;  /* 0x00008400ff027b82 */ /* 0x000ea20000000a00 */
[----:B------:R-:W-:Y:S01]  /*0030*/  ULDC.64 UR6, c[0x0][0x208] ;  /* 0x0000820000067ab9 */ /* 0x000fe20000000a00 */
[----:B-1----:R-:W-:-:S04]  /*0040*/  SHF.L.U32 R0, R10, 0x2, RZ ;  /* 0x000000020a007819 */ /* 0x002fc800000006ff */
[----:B------:R-:W-:-:S05]  /*0050*/  LOP3.LUT R5, R0, 0x1fc, RZ, 0xc0, !PT ;  /* 0x000001fc00057812 */ /* 0x000fca00078ec0ff */
[----:B--2---:R-:W-:-:S05]  /*0060*/  IMAD.WIDE.U32 R2, R5, 0x4, R2 ;  /* 0x0000000405027825 */ /* 0x004fca00078e0002 */
[----:B------:R1:W2:Y:S01]  /*0070*/  LDG.E.128 R4, desc[UR6][R2.64] ;  /* 0x0000000602047981 */ /* 0x0002a2000c1e1d00 */
[----:B------:R-:W3:Y:S01]  /*0080*/  S2UR UR5, SR_CgaCtaId ;  /* 0x00000000000579c3 */ /* 0x000ee20000008800 */
[C---:B------:R-:W-:Y:S01]  /*0090*/  LOP3.LUT P0, RZ, R10.reuse, 0x1f, RZ, 0xc0, !PT ;  /* 0x0000001f0aff7812 */ /* 0x040fe2000780c0ff */
[----:B------:R-:W-:Y:S01]  /*00a0*/  UMOV UR4, 0x400 ;  /* 0x0000040000047882 */ /* 0x000fe20000000000 */
[----:B------:R-:W-:Y:S02]  /*00b0*/  ISETP.GE.AND P1, PT, R10, 0x4, PT ;  /* 0x000000040a00780c */ /* 0x000fe40003f26270 */
[----:B-1----:R-:W-:-:S04]  /*00c0*/  SHF.R.U32.HI R2, RZ, 0x3, R10 ;  /* 0x00000003ff027819 */ /* 0x002fc8000001160a */
[----:B------:R-:W-:Y:S01]  /*00d0*/  LOP3.LUT R2, R2, 0xc, RZ, 0xc0, !PT ;  /* 0x0000000c02027812 */ /* 0x000fe200078ec0ff */
[----:B---3--:R-:W-:Y:S01]  /*00e0*/  UPRMT UR4, UR5, 0x654, UR4 ;  /* 0x0000065405047896 */ /* 0x008fe20008000004 */
[----:B--2---:R-:W-:-:S04]  /*00f0*/  FADD R5, R4, R5 ;  /* 0x0000000504057221 */ /* 0x004fc80000000000 */
[----:B------:R-:W-:-:S04]  /*0100*/  FADD R6, R6, R5 ;  /* 0x0000000506067221 */ /* 0x000fc80000000000 */
[----:B------:R-:W-:-:S05]  /*0110*/  FADD R6, R7, R6 ;  /* 0x0000000607067221 */ /* 0x000fca0000000000 */
[----:B------:R-:W1:Y:S02]  /*0120*/  SHFL.BFLY PT, R5, R6, 0x10, 0x1f ;  /* 0x0e001f0006057f89 */ /* 0x000e6400000e0000 */
[----:B-1----:R-:W-:-:S05]  /*0130*/  FADD R5, R6, R5 ;  /* 0x0000000506057221 */ /* 0x002fca0000000000 */
        /* <DEDUP_REMOVED lines=8> */
[----:B------:R-:W-:Y:S01]  /*01c0*/  @!P0 STS [R2+UR4], R3 ;  /* 0x0000000302008988 */ /* 0x000fe20008000804 */
[----:B------:R-:W-:Y:S01]  /*01d0*/  BAR.SYNC.DEFER_BLOCKING 0x0 ;  /* 0x0000000000007b1d */ /* 0x000fe20000010000 */
[----:B------:R-:W-:-:S04]  /*01e0*/  LOP3.LUT P0, RZ, R10, 0x3, RZ, 0xc0, !PT ;  /* 0x000000030aff7812 */ /* 0x000fc8000780c0ff */
[----:B------:R-:W-:Y:S01]  /*01f0*/  ISETP.LT.AND P0, PT, R10, 0x4, !P0 ;  /* 0x000000040a00780c */ /* 0x000fe20004701270 */
[----:B------:R-:W1:Y:S04]  /*0200*/  @!P1 LDS R9, [R0+UR4] ;  /* 0x0000000400099984 */ /* 0x000e680008000800 */
[----:B-1----:R-:W1:Y:S02]  /*0210*/  SHFL.BFLY PT, R4, R9, 0x2, 0x1f ;  /* 0x0c401f0009047f89 */ /* 0x002e6400000e0000 */
[----:B-1----:R-:W-:-:S05]  /*0220*/  FADD R4, R9, R4 ;  /* 0x0000000409047221 */ /* 0x002fca0000000000 */
[----:B------:R-:W1:Y:S02]  /*0230*/  SHFL.BFLY PT, R5, R4, 0x1, 0x1f ;  /* 0x0c201f0004057f89 */ /* 0x000e6400000e0000 */
[----:B-1----:R-:W-:-:S05]  /*0240*/  FADD R5, R4, R5 ;  /* 0x0000000504057221 */ /* 0x002fca0000000000 */
[----:B------:R1:W-:Y:S01]  /*0250*/  @P0 STS [R0+UR4], R5 ;  /* 0x0000000500000988 */ /* 0x0003e20008000804 */
[----:B------:R-:W-:Y:S01]  /*0260*/  BAR.SYNC.DEFER_BLOCKING 0x0 ;  /* 0x0000000000007b1d */ /* 0x000fe20000010000 */
[----:B------:R-:W-:-:S05]  /*0270*/  LOP3.LUT P0, RZ, R10, 0x7f, RZ, 0xc0, !PT ;  /* 0x0000007f0aff7812 */ /* 0x000fca000780c0ff */
[----:B------:R-:W2:Y:S08]  /*0280*/  LDS R6, [UR4] ;  /* 0x00000004ff067984 */ /* 0x000eb00008000800 */
[----:B-1----:R-:W-:Y:S05]  /*0290*/  @P0 EXIT ;  /* 0x000000000000094d */ /* 0x002fea0003800000 */
[----:B------:R-:W0:Y:S01]  /*02a0*/  LDC.64 R2, c[0x0][0x218] ;  /* 0x00008600ff027b82 */ /* 0x000e220000000a00 */
[----:B--2---:R-:W-:-:S05]  /*02b0*/  FADD R5, RZ, R6 ;  /* 0x00000006ff057221 */ /* 0x004fca0000000000 */
[----:B0-----:R-:W-:Y:S01]  /*02c0*/  STG.E desc[UR6][R2.64], R5 ;  /* 0x0000000502007986 */ /* 0x001fe2000c101906 */
[----:B------:R-:W-:Y:S05]  /*02d0*/  EXIT ;  /* 0x000000000000794d */ /* 0x000fea0003800000 */
.L_x_0:
[----:B------:R-:W-:-:S00]  /*02e0*/  BRA `(.L_x_0) ;  /* 0xfffffffc00fc7947 */ /* 0x000fc0000383ffff */
[----:B------:R-:W-:-:S00]  /*02f0*/  NOP ;  /* 0x0000000000007918 */ /* 0x000fc00000000000 */
        /* <DEDUP_REMOVED lines=8> */
.L_x_1:


//--------------------- .nv.shared.triton_per_fused_div_mse_loss_31 --------------------------
	.section	.nv.shared.triton_per_fused_div_mse_loss_31,"aw",@nobits
	.sectionflags	@""
	.align	16
	.zero		1024


//--------------------- .nv.constant0.triton_per_fused_div_mse_loss_31 --------------------------
	.section	.nv.constant0.triton_per_fused_div_mse_loss_31,"a",@progbits
	.sectionflags	@""
	.align	4
.nv.constant0.triton_per_fused_div_mse_loss_31:
	.zero		548
